.version 6.5
.target sm_60
.address_size 64

.visible .entry vector4(
    .param .u64 input_p,
    .param .u64 output_p
)
{
    .reg .u64       in_addr;
    .reg .u64       out_addr;
    .reg .v4 .u32   temp;
    .reg .u32       temp_scalar;

    ld.param.u64    in_addr, [input_p];
    ld.param.u64    out_addr, [output_p];

    ld.v4.u32     temp, [in_addr];
    mov.b32       temp_scalar, temp.w;
    st.u32     [out_addr], temp_scalar;
    ret;
}

// ===== COMPILED SASS (sm_100) =====

	.target	sm_100

	.elftype	@"ET_EXEC"


//--------------------- .note.nv.tkinfo           --------------------------
	.section	.note.nv.tkinfo,"",@"SHT_NOTE"
	.sectionflags	@"SHF_NOTE_NV_TKINFO"
	.tkinfo
        /*0018*/ 	.word	0x00000002
        /*0030*/ 	.string	""
        /*0030*/ 	.string	"ptxas"
        /*0030*/ 	.string	"Cuda compilation tools, release 13.0, V13.0.88"
        /*0030*/ 	.string	"Build cuda_13.0.r13.0/compiler.36424714_0"
        /*0030*/ 	.string	"-arch sm_100 "



//--------------------- .note.nv.cuinfo           --------------------------
	.section	.note.nv.cuinfo,"",@"SHT_NOTE"
	.sectionflags	@"SHF_NOTE_NV_CUINFO"
        /*0018*/ 	.short	0x0002
        /*001a*/ 	.short	0x003c
        /*001c*/ 	.short	0x0082
	.zero		2


//--------------------- .nv.info                  --------------------------
	.section	.nv.info,"",@"SHT_CUDA_INFO"
	.align	4


	//----- nvinfo : EIATTR_REGCOUNT
	.align		4
        /*0000*/ 	.byte	0x04, 0x2f
        /*0002*/ 	.short	(.L_1 - .L_0)
	.align		4
.L_0:
        /*0004*/ 	.word	index@(vector4)
        /*0008*/ 	.word	0x00000008


	//----- nvinfo : EIATTR_FRAME_SIZE
	.align		4
.L_1:
        /*000c*/ 	.byte	0x04, 0x11
        /*000e*/ 	.short	(.L_3 - .L_2)
	.align		4
.L_2:
        /*0010*/ 	.word	index@(vector4)
        /*0014*/ 	.word	0x00000000


	//----- nvinfo : EIATTR_MIN_STACK_SIZE
	.align		4
.L_3:
        /*0018*/ 	.byte	0x04, 0x12
        /*001a*/ 	.short	(.L_5 - .L_4)
	.align		4
.L_4:
        /*001c*/ 	.word	index@(vector4)
        /*0020*/ 	.word	0x00000000
.L_5:


//--------------------- .nv.compat                --------------------------
	.section	.nv.compat,"",@"SHT_CUDA_COMPAT_INFO"
	.align	4
        /*0000*/ 	.byte	0x02, 0x09, 0x00, 0x00, 0x02, 0x02, 0x01, 0x00, 0x02, 0x05, 0x05, 0x00, 0x03, 0x07, 0x01, 0x01
        /*0010*/ 	.byte	0x02, 0x03, 0x00, 0x00, 0x02, 0x06, 0x01, 0x00, 0x04, 0x0b, 0x08, 0x00, 0x09, 0x00, 0x00, 0x00
        /*0020*/ 	.byte	0x00, 0x00, 0x00, 0x00


//--------------------- .nv.info.vector4          --------------------------
	.section	.nv.info.vector4,"",@"SHT_CUDA_INFO"
	.sectionflags	@""
	.align	4


	//----- nvinfo : EIATTR_CUDA_API_VERSION
	.align		4
        /*0000*/ 	.byte	0x04, 0x37
        /*0002*/ 	.short	(.L_7 - .L_6)
.L_6:
        /*0004*/ 	.word	0x00000082


	//----- nvinfo : EIATTR_KPARAM_INFO
	.align		4
.L_7:
        /*0008*/ 	.byte	0x04, 0x17
        /*000a*/ 	.short	(.L_9 - .L_8)
.L_8:
        /*000c*/ 	.word	0x00000000
        /*0010*/ 	.short	0x0001
        /*0012*/ 	.short	0x0008
        /*0014*/ 	.byte	0x00, 0xf0, 0x21, 0x00


	//----- nvinfo : EIATTR_KPARAM_INFO
	.align		4
.L_9:
        /*0018*/ 	.byte	0x04, 0x17
        /*001a*/ 	.short	(.L_11 - .L_10)
.L_10:
        /*001c*/ 	.word	0x00000000
        /*0020*/ 	.short	0x0000
        /*0022*/ 	.short	0x0000
        /*0024*/ 	.byte	0x00, 0xf0, 0x21, 0x00


	//----- nvinfo : EIATTR_SPARSE_MMA_MASK
	.align		4
.L_11:
        /*0028*/ 	.byte	0x03, 0x50
        /*002a*/ 	.short	0x0000


	//----- nvinfo : EIATTR_MAXREG_COUNT
	.align		4
        /*002c*/ 	.byte	0x03, 0x1b
        /*002e*/ 	.short	0x00ff


	//----- nvinfo : EIATTR_MERCURY_ISA_VERSION
	.align		4
        /*0030*/ 	.byte	0x03, 0x5f
        /*0032*/ 	.short	0x0101


	//----- nvinfo : EIATTR_VRC_CTA_INIT_COUNT
	.align		4
        /*0034*/ 	.byte	0x02, 0x4a
	.zero		1
	.zero		1


	//----- nvinfo : EIATTR_EXIT_INSTR_OFFSETS
	.align		4
        /*0038*/ 	.byte	0x04, 0x1c
        /*003a*/ 	.short	(.L_13 - .L_12)


	//   ....[0]....
.L_12:
        /*003c*/ 	.word	0x00000060


	//----- nvinfo : EIATTR_CBANK_PARAM_SIZE
	.align		4
.L_13:
        /*0040*/ 	.byte	0x03, 0x19
        /*0042*/ 	.short	0x0010


	//----- nvinfo : EIATTR_PARAM_CBANK
	.align		4
        /*0044*/ 	.byte	0x04, 0x0a
        /*0046*/ 	.short	(.L_15 - .L_14)
	.align		4
.L_14:
        /*0048*/ 	.word	index@(.nv.constant0.vector4)
        /*004c*/ 	.short	0x0380
        /*004e*/ 	.short	0x0010


	//----- nvinfo : EIATTR_SW_WAR
	.align		4
.L_15:
        /*0050*/ 	.byte	0x04, 0x36
        /*0052*/ 	.short	(.L_17 - .L_16)
.L_16:
        /*0054*/ 	.word	0x00000008
.L_17:


//--------------------- .nv.callgraph             --------------------------
	.section	.nv.callgraph,"",@"SHT_CUDA_CALLGRAPH"
	.align	4
	.sectionentsize	8
	.align		4
        /*0000*/ 	.word	0x00000000
	.align		4
        /*0004*/ 	.word	0xffffffff
	.align		4
        /*0008*/ 	.word	0x00000000
	.align		4
        /*000c*/ 	.word	0xfffffffe
	.align		4
        /*0010*/ 	.word	0x00000000
	.align		4
        /*0014*/ 	.word	0xfffffffd
	.align		4
        /*0018*/ 	.word	0x00000000
	.align		4
        /*001c*/ 	.word	0xfffffffc


//--------------------- .text.vector4             --------------------------
	.section	.text.vector4,"ax",@progbits
	.align	128
        .global         vector4
        .type           vector4,@function
        .size           vector4,(.L_x_1 - vector4)
        .other          vector4,@"STO_CUDA_ENTRY STV_DEFAULT"
vector4:
.text.vector4:
[----:B------:R-:W-:Y:S08]  /*0000*/  LDC R1, c[0x0][0x37c] ;  /* 0x0000df00ff017b82 */ /* 0x000ff00000000800 */
[----:B------:R-:W0:Y:S01]  /*0010*/  LDC.64 R2, c[0x0][0x380] ;  /* 0x0000e000ff027b82 */ /* 0x000e220000000a00 */
[----:B------:R-:W0:Y:S02]  /*0020*/  LDCU.64 UR4, c[0x0][0x358] ;  /* 0x00006b00ff0477ac */ /* 0x000e240008000a00 */
[----:B0-----:R-:W2:Y:S05]  /*0030*/  LD.E R3, desc[UR4][R2.64+0xc] ;  /* 0x00000c0402037980 */ /* 0x001eaa000c101900 */
[----:B------:R-:W2:Y:S02]  /*0040*/  LDC.64 R4, c[0x0][0x388] ;  /* 0x0000e200ff047b82 */ /* 0x000ea40000000a00 */
[----:B--2---:R-:W-:Y:S01]  /*0050*/  ST.E desc[UR4][R4.64], R3 ;  /* 0x0000000304007985 */ /* 0x004fe2000c101904 */
[----:B------:R-:W-:Y:S05]  /*0060*/  EXIT ;  /* 0x000000000000794d */ /* 0x000fea0003800000 */
.L_x_0:
[----:B------:R-:W-:-:S00]  /*0070*/  BRA `(.L_x_0) ;  /* 0xfffffffc00fc7947 */ /* 0x000fc0000383ffff */
[----:B------:R-:W-:-:S00]  /*0080*/  NOP ;  /* 0x0000000000007918 */ /* 0x000fc00000000000 */
[----:B------:R-:W-:-:S00]  /*0090*/  NOP ;  /* 0x0000000000007918 */ /* 0x000fc00000000000 */
[----:B------:R-:W-:-:S00]  /*00a0*/  NOP ;  /* 0x0000000000007918 */ /* 0x000fc00000000000 */
[----:B------:R-:W-:-:S00]  /*00b0*/  NOP ;  /* 0x0000000000007918 */ /* 0x000fc00000000000 */
[----:B------:R-:W-:-:S00]  /*00c0*/  NOP ;  /* 0x0000000000007918 */ /* 0x000fc00000000000 */
[----:B------:R-:W-:-:S00]  /*00d0*/  NOP ;  /* 0x0000000000007918 */ /* 0x000fc00000000000 */
[----:B------:R-:W-:-:S00]  /*00e0*/  NOP ;  /* 0x0000000000007918 */ /* 0x000fc00000000000 */
[----:B------:R-:W-:-:S00]  /*00f0*/  NOP ;  /* 0x0000000000007918 */ /* 0x000fc00000000000 */
.L_x_1:


//--------------------- .nv.shared.reserved.0     --------------------------
	.section	.nv.shared.reserved.0,"aw",@nobits
	.weak		__nv_reservedSMEM_offset_0_alias
	.size		__nv_reservedSMEM_offset_0_alias, 0, 64
	.other		__nv_reservedSMEM_offset_0_alias,@"STO_CUDA_RESERVED_SHARED STV_DEFAULT"
__nv_reservedSMEM_offset_0_alias:
	.zero		0
	.zero		64


//--------------------- .nv.constant0.vector4     --------------------------
	.section	.nv.constant0.vector4,"a",@progbits
	.sectionflags	@""
	.align	4
.nv.constant0.vector4:
	.zero		912


//--------------------- SYMBOLS --------------------------

	.type		.nv.reservedSmem.offset0,@object
	.size		.nv.reservedSmem.offset0,0x4
